	.headerflags	@"EF_CUDA_TEXMODE_UNIFIED EF_CUDA_64BIT_ADDRESS EF_CUDA_ACCELERATORS EF_CUDA_SM90 EF_CUDA_VIRTUAL_SM(EF_CUDA_SM90)"
	.elftype	@"ET_EXEC"


//--------------------- .nv.info                  --------------------------
	.section	.nv.info,"",@"SHT_CUDA_INFO"
	.align	4


	//----- nvinfo : EIATTR_REGCOUNT
	.align		4
        /*0000*/ 	.byte	0x04, 0x2f
        /*0002*/ 	.short	(.L_1 - .L_0)
	.align		4
.L_0:
        /*0004*/ 	.word	index@(triton_poi_fused_addmm_relu_1)
        /*0008*/ 	.word	0x0000000c


	//----- nvinfo : EIATTR_MIN_STACK_SIZE
	.align		4
.L_1:
        /*000c*/ 	.byte	0x04, 0x12
        /*000e*/ 	.short	(.L_3 - .L_2)
	.align		4
.L_2:
        /*0010*/ 	.word	index@(triton_poi_fused_addmm_relu_1)
        /*0014*/ 	.word	0x00000000


	//----- nvinfo : EIATTR_FRAME_SIZE
	.align		4
.L_3:
        /*0018*/ 	.byte	0x04, 0x11
        /*001a*/ 	.short	(.L_5 - .L_4)
	.align		4
.L_4:
        /*001c*/ 	.word	index@(triton_poi_fused_addmm_relu_1)
        /*0020*/ 	.word	0x00000000


	//----- nvinfo : EIATTR_MIN_STACK_SIZE
	.align		4
.L_5:
        /*0024*/ 	.byte	0x04, 0x12
        /*0026*/ 	.short	(.L_7 - .L_6)
	.align		4
.L_6:
        /*0028*/ 	.word	index@(triton_poi_fused_addmm_relu_1)
        /*002c*/ 	.word	0x00000000
.L_7:


//--------------------- .nv.info.triton_poi_fused_addmm_relu_1 --------------------------
	.section	.nv.info.triton_poi_fused_addmm_relu_1,"",@"SHT_CUDA_INFO"
	.sectionflags	@""
	.align	4


	//----- nvinfo : EIATTR_CUDA_API_VERSION
	.align		4
        /*0000*/ 	.byte	0x04, 0x37
        /*0002*/ 	.short	(.L_9 - .L_8)
.L_8:
        /*0004*/ 	.word	0x0000007c


	//----- nvinfo : EIATTR_KPARAM_INFO
	.align		4
.L_9:
        /*0008*/ 	.byte	0x04, 0x17
        /*000a*/ 	.short	(.L_11 - .L_10)
.L_10:
        /*000c*/ 	.word	0x00000000
        /*0010*/ 	.short	0x0002
        /*0012*/ 	.short	0x0010
        /*0014*/ 	.byte	0x00, 0xf0, 0x11, 0x00


	//----- nvinfo : EIATTR_KPARAM_INFO
	.align		4
.L_11:
        /*0018*/ 	.byte	0x04, 0x17
        /*001a*/ 	.short	(.L_13 - .L_12)
.L_12:
        /*001c*/ 	.word	0x00000000
        /*0020*/ 	.short	0x0001
        /*0022*/ 	.short	0x0008
        /*0024*/ 	.byte	0x00, 0xf4, 0x21, 0x00


	//----- nvinfo : EIATTR_KPARAM_INFO
	.align		4
.L_13:
        /*0028*/ 	.byte	0x04, 0x17
        /*002a*/ 	.short	(.L_15 - .L_14)
.L_14:
        /*002c*/ 	.word	0x00000000
        /*0030*/ 	.short	0x0000
        /*0032*/ 	.short	0x0000
        /*0034*/ 	.byte	0x00, 0xf4, 0x21, 0x00


	//----- nvinfo : EIATTR_SPARSE_MMA_MASK
	.align		4
.L_15:
        /*0038*/ 	.byte	0x03, 0x50
        /*003a*/ 	.short	0x0000


	//----- nvinfo : EIATTR_MAXREG_COUNT
	.align		4
        /*003c*/ 	.byte	0x03, 0x1b
        /*003e*/ 	.short	0x00ff


	//----- nvinfo : EIATTR_EXIT_INSTR_OFFSETS
	.align		4
        /*0040*/ 	.byte	0x04, 0x1c
        /*0042*/ 	.short	(.L_17 - .L_16)


	//   ....[0]....
.L_16:
        /*0044*/ 	.word	0x00000190


	//   ....[1]....
        /*0048*/ 	.word	0x000001b0


	//----- nvinfo : EIATTR_REQNTID
	.align		4
.L_17:
        /*004c*/ 	.byte	0x04, 0x10
        /*004e*/ 	.short	(.L_19 - .L_18)
.L_18:
        /*0050*/ 	.word	0x00000020
        /*0054*/ 	.word	0x00000001
        /*0058*/ 	.word	0x00000001


	//----- nvinfo : EIATTR_CBANK_PARAM_SIZE
	.align		4
.L_19:
        /*005c*/ 	.byte	0x03, 0x19
        /*005e*/ 	.short	0x0014


	//----- nvinfo : EIATTR_PARAM_CBANK
	.align		4
        /*0060*/ 	.byte	0x04, 0x0a
        /*0062*/ 	.short	(.L_21 - .L_20)
	.align		4
.L_20:
        /*0064*/ 	.word	index@(.nv.constant0.triton_poi_fused_addmm_relu_1)
        /*0068*/ 	.short	0x0210
        /*006a*/ 	.short	0x0014


	//----- nvinfo : EIATTR_SW_WAR
	.align		4
.L_21:
        /*006c*/ 	.byte	0x04, 0x36
        /*006e*/ 	.short	(.L_23 - .L_22)
.L_22:
        /*0070*/ 	.word	0x00000008
.L_23:


//--------------------- .nv.callgraph             --------------------------
	.section	.nv.callgraph,"",@"SHT_CUDA_CALLGRAPH"
	.align	4
	.sectionentsize	8
	.align		4
        /*0000*/ 	.word	0x00000000
	.align		4
        /*0004*/ 	.word	0xffffffff
	.align		4
        /*0008*/ 	.word	0x00000000
	.align		4
        /*000c*/ 	.word	0xfffffffe
	.align		4
        /*0010*/ 	.word	0x00000000
	.align		4
        /*0014*/ 	.word	0xfffffffd
	.align		4
        /*0018*/ 	.word	0x00000000
	.align		4
        /*001c*/ 	.word	0xfffffffc


//--------------------- .text.triton_poi_fused_addmm_relu_1 --------------------------
	.section	.text.triton_poi_fused_addmm_relu_1,"ax",@progbits
	.align	128
        .global         triton_poi_fused_addmm_relu_1
        .type           triton_poi_fused_addmm_relu_1,@function
        .size           triton_poi_fused_addmm_relu_1,(.L_x_1 - triton_poi_fused_addmm_relu_1)
        .other          triton_poi_fused_addmm_relu_1,@"STO_CUDA_ENTRY STV_DEFAULT"
triton_poi_fused_addmm_relu_1:
.text.triton_poi_fused_addmm_relu_1:
[----:B------:R-:W0:Y:S02]  /*0000*/  LDC R1, c[0x0][0x28] ;  /* 0x00000a00ff017b82 */ /* 0x000e240000000800 */
[----:B------:R-:W1:Y:S01]  /*0010*/  S2R R8, SR_TID.X ;  /* 0x0000000000087919 */ /* 0x000e620000002100 */
[----:B------:R-:W2:Y:S01]  /*0020*/  LDC.64 R4, c[0x0][0x218] ;  /* 0x00008600ff047b82 */ /* 0x000ea20000000a00 */
[----:B------:R-:W-:Y:S01]  /*0030*/  ULDC.64 UR4, c[0x0][0x208] ;  /* 0x0000820000047ab9 */ /* 0x000fe20000000a00 */
[----:B------:R-:W3:Y:S06]  /*0040*/  S2R R7, SR_CTAID.X ;  /* 0x0000000000077919 */ /* 0x000eec0000002500 */
[----:B------:R-:W4:Y:S01]  /*0050*/  LDC.64 R2, c[0x0][0x210] ;  /* 0x00008400ff027b82 */ /* 0x000f220000000a00 */
[----:B-1----:R-:W-:-:S02]  /*0060*/  LOP3.LUT R0, R8, 0xf, RZ, 0xc0, !PT ;  /* 0x0000000f08007812 */ /* 0x002fc400078ec0ff */
[----:B---3--:R-:W-:-:S03]  /*0070*/  SHF.R.S32.HI R6, RZ, 0x1b, R7 ;  /* 0x0000001bff067819 */ /* 0x008fc60000011407 */
[----:B------:R-:W-:Y:S01]  /*0080*/  IMAD R7, R7, 0x10, R0 ;  /* 0x0000001007077824 */ /* 0x000fe200078e0200 */
[----:B------:R-:W-:-:S03]  /*0090*/  SGXT R0, R6, 0x1 ;  /* 0x000000010600781a */ /* 0x000fc60000000200 */
[C---:B----4-:R-:W-:Y:S01]  /*00a0*/  IMAD.WIDE R2, R7.reuse, 0x4, R2 ;  /* 0x0000000407027825 */ /* 0x050fe200078e0202 */
[----:B------:R-:W-:Y:S02]  /*00b0*/  ISETP.GE.AND P0, PT, R7, 0x10, PT ;  /* 0x000000100700780c */ /* 0x000fe40003f06270 */
[----:B------:R-:W-:-:S04]  /*00c0*/  LEA.HI R0, R0, R7, RZ, 0x2 ;  /* 0x0000000700007211 */ /* 0x000fc800078f10ff */
[----:B------:R-:W-:-:S05]  /*00d0*/  LOP3.LUT R0, R0, 0xfffffffc, RZ, 0xc0, !PT ;  /* 0xfffffffc00007812 */ /* 0x000fca00078ec0ff */
[----:B------:R-:W-:Y:S02]  /*00e0*/  IMAD.IADD R9, R7, 0x1, -R0 ;  /* 0x0000000107097824 */ /* 0x000fe400078e0a00 */
[----:B------:R-:W-:Y:S02]  /*00f0*/  IMAD.MOV.U32 R0, RZ, RZ, RZ ;  /* 0x000000ffff007224 */ /* 0x000fe400078e00ff */
[----:B--2---:R-:W-:-:S04]  /*0100*/  IMAD.WIDE R4, R9, 0x4, R4 ;  /* 0x0000000409047825 */ /* 0x004fc800078e0204 */
[----:B------:R-:W-:Y:S01]  /*0110*/  IMAD.MOV.U32 R9, RZ, RZ, RZ ;  /* 0x000000ffff097224 */ /* 0x000fe200078e00ff */
[----:B------:R-:W2:Y:S05]  /*0120*/  @!P0 LDG.E R0, desc[UR4][R2.64] ;  /* 0x0000000402008981 */ /* 0x000eaa000c1e1900 */
[----:B------:R-:W2:Y:S01]  /*0130*/  @!P0 LDG.E.EL R9, desc[UR4][R4.64] ;  /* 0x0000000404098981 */ /* 0x000ea2000c2e1900 */
[----:B------:R-:W-:-:S04]  /*0140*/  LOP3.LUT P0, RZ, R8, 0x10, RZ, 0xc0, !PT ;  /* 0x0000001008ff7812 */ /* 0x000fc8000780c0ff */
[----:B------:R-:W-:Y:S01]  /*0150*/  ISETP.LT.AND P0, PT, R7, 0x10, !P0 ;  /* 0x000000100700780c */ /* 0x000fe20004701270 */
[----:B--2---:R-:W-:Y:S01]  /*0160*/  FADD R6, R9, R0 ;  /* 0x0000000009067221 */ /* 0x004fe20000000000 */
[----:B------:R-:W-:-:S04]  /*0170*/  FSETP.GEU.AND P1, PT, R0, -R9, PT ;  /* 0x800000090000720b */ /* 0x000fc80003f2e000 */
[----:B------:R-:W-:-:S07]  /*0180*/  FSEL R7, R6, RZ, P1 ;  /* 0x000000ff06077208 */ /* 0x000fce0000800000 */
[----:B------:R-:W-:Y:S05]  /*0190*/  @!P0 EXIT ;  /* 0x000000000000894d */ /* 0x000fea0003800000 */
[----:B------:R-:W-:Y:S01]  /*01a0*/  STG.E desc[UR4][R2.64], R7 ;  /* 0x0000000702007986 */ /* 0x000fe2000c101904 */
[----:B------:R-:W-:Y:S05]  /*01b0*/  EXIT ;  /* 0x000000000000794d */ /* 0x000fea0003800000 */
.L_x_0:
[----:B------:R-:W-:-:S00]  /*01c0*/  BRA `(.L_x_0) ;  /* 0xfffffffc00fc7947 */ /* 0x000fc0000383ffff */
[----:B------:R-:W-:-:S00]  /*01d0*/  NOP ;  /* 0x0000000000007918 */ /* 0x000fc00000000000 */
        /* <DEDUP_REMOVED lines=10> */
.L_x_1:


//--------------------- .nv.constant0.triton_poi_fused_addmm_relu_1 --------------------------
	.section	.nv.constant0.triton_poi_fused_addmm_relu_1,"a",@progbits
	.sectionflags	@""
	.align	4
.nv.constant0.triton_poi_fused_addmm_relu_1:
	.zero		548
